	.headerflags	@"EF_CUDA_TEXMODE_UNIFIED EF_CUDA_64BIT_ADDRESS EF_CUDA_SM86 EF_CUDA_VIRTUAL_SM(EF_CUDA_SM86)"
	.elftype	@"ET_EXEC"


//--------------------- .nv.info                  --------------------------
	.section	.nv.info,"",@"SHT_CUDA_INFO"
	.align	4


	//----- nvinfo : EIATTR_REGCOUNT
	.align		4
        /*0000*/ 	.byte	0x04, 0x2f
        /*0002*/ 	.short	(.L_2 - .L_1)
	.align		4
.L_1:
        /*0004*/ 	.word	index@(triton__0d1d2d3d4de5de)
        /*0008*/ 	.word	0x0000001d


	//----- nvinfo : EIATTR_MAX_STACK_SIZE
	.align		4
.L_2:
        /*000c*/ 	.byte	0x04, 0x23
        /*000e*/ 	.short	(.L_4 - .L_3)
	.align		4
.L_3:
        /*0010*/ 	.word	index@(triton__0d1d2d3d4de5de)
        /*0014*/ 	.word	0x00000000


	//----- nvinfo : EIATTR_MIN_STACK_SIZE
	.align		4
.L_4:
        /*0018*/ 	.byte	0x04, 0x12
        /*001a*/ 	.short	(.L_6 - .L_5)
	.align		4
.L_5:
        /*001c*/ 	.word	index@(triton__0d1d2d3d4de5de)
        /*0020*/ 	.word	0x00000000


	//----- nvinfo : EIATTR_FRAME_SIZE
	.align		4
.L_6:
        /*0024*/ 	.byte	0x04, 0x11
        /*0026*/ 	.short	(.L_8 - .L_7)
	.align		4
.L_7:
        /*0028*/ 	.word	index@(triton__0d1d2d3d4de5de)
        /*002c*/ 	.word	0x00000000
.L_8:


//--------------------- .nv.info.triton__0d1d2d3d4de5de --------------------------
	.section	.nv.info.triton__0d1d2d3d4de5de,"",@"SHT_CUDA_INFO"
	.align	4


	//----- nvinfo : EIATTR_CUDA_API_VERSION
	.align		4
        /*0000*/ 	.byte	0x04, 0x37
        /*0002*/ 	.short	(.L_10 - .L_9)
.L_9:
        /*0004*/ 	.word	0x0000007b


	//----- nvinfo : EIATTR_SW2861232_WAR
	.align		4
.L_10:
        /*0008*/ 	.byte	0x01, 0x35
	.zero		2


	//----- nvinfo : EIATTR_PARAM_CBANK
	.align		4
        /*000c*/ 	.byte	0x04, 0x0a
        /*000e*/ 	.short	(.L_12 - .L_11)
	.align		4
.L_11:
        /*0010*/ 	.word	index@(.nv.constant0.triton__0d1d2d3d4de5de)
        /*0014*/ 	.short	0x0160
        /*0016*/ 	.short	0x0028


	//----- nvinfo : EIATTR_CBANK_PARAM_SIZE
	.align		4
.L_12:
        /*0018*/ 	.byte	0x03, 0x19
        /*001a*/ 	.short	0x0028


	//----- nvinfo : EIATTR_KPARAM_INFO
	.align		4
        /*001c*/ 	.byte	0x04, 0x17
        /*001e*/ 	.short	(.L_14 - .L_13)
.L_13:
        /*0020*/ 	.word	0x00000000
        /*0024*/ 	.short	0x0005
        /*0026*/ 	.short	0x0024
        /*0028*/ 	.byte	0x00, 0xf0, 0x11, 0x00


	//----- nvinfo : EIATTR_KPARAM_INFO
	.align		4
.L_14:
        /*002c*/ 	.byte	0x04, 0x17
        /*002e*/ 	.short	(.L_16 - .L_15)
.L_15:
        /*0030*/ 	.word	0x00000000
        /*0034*/ 	.short	0x0004
        /*0036*/ 	.short	0x0020
        /*0038*/ 	.byte	0x00, 0xf0, 0x11, 0x00


	//----- nvinfo : EIATTR_KPARAM_INFO
	.align		4
.L_16:
        /*003c*/ 	.byte	0x04, 0x17
        /*003e*/ 	.short	(.L_18 - .L_17)
.L_17:
        /*0040*/ 	.word	0x00000000
        /*0044*/ 	.short	0x0003
        /*0046*/ 	.short	0x0018
        /*0048*/ 	.byte	0x00, 0xf0, 0x21, 0x00


	//----- nvinfo : EIATTR_KPARAM_INFO
	.align		4
.L_18:
        /*004c*/ 	.byte	0x04, 0x17
        /*004e*/ 	.short	(.L_20 - .L_19)
.L_19:
        /*0050*/ 	.word	0x00000000
        /*0054*/ 	.short	0x0002
        /*0056*/ 	.short	0x0010
        /*0058*/ 	.byte	0x00, 0xf0, 0x21, 0x00


	//----- nvinfo : EIATTR_KPARAM_INFO
	.align		4
.L_20:
        /*005c*/ 	.byte	0x04, 0x17
        /*005e*/ 	.short	(.L_22 - .L_21)
.L_21:
        /*0060*/ 	.word	0x00000000
        /*0064*/ 	.short	0x0001
        /*0066*/ 	.short	0x0008
        /*0068*/ 	.byte	0x00, 0xf0, 0x21, 0x00


	//----- nvinfo : EIATTR_KPARAM_INFO
	.align		4
.L_22:
        /*006c*/ 	.byte	0x04, 0x17
        /*006e*/ 	.short	(.L_24 - .L_23)
.L_23:
        /*0070*/ 	.word	0x00000000
        /*0074*/ 	.short	0x0000
        /*0076*/ 	.short	0x0000
        /*0078*/ 	.byte	0x00, 0xf0, 0x21, 0x00


	//----- nvinfo : EIATTR_MAXREG_COUNT
	.align		4
.L_24:
        /*007c*/ 	.byte	0x03, 0x1b
        /*007e*/ 	.short	0x00ff


	//----- nvinfo : EIATTR_COOP_GROUP_MASK_REGIDS
	.align		4
        /*0080*/ 	.byte	0x04, 0x29
        /*0082*/ 	.short	(.L_26 - .L_25)


	//   ....[0]....
.L_25:
        /*0084*/ 	.word	0xffffffff


	//   ....[1]....
        /*0088*/ 	.word	0xffffffff


	//   ....[2]....
        /*008c*/ 	.word	0xffffffff


	//   ....[3]....
        /*0090*/ 	.word	0xffffffff


	//   ....[4]....
        /*0094*/ 	.word	0xffffffff


	//   ....[5]....
        /*0098*/ 	.word	0xffffffff


	//   ....[6]....
        /*009c*/ 	.word	0xffffffff


	//   ....[7]....
        /*00a0*/ 	.word	0xffffffff


	//   ....[8]....
        /*00a4*/ 	.word	0xffffffff


	//   ....[9]....
        /*00a8*/ 	.word	0xffffffff


	//   ....[10]....
        /*00ac*/ 	.word	0xffffffff


	//   ....[11]....
        /*00b0*/ 	.word	0xffffffff


	//   ....[12]....
        /*00b4*/ 	.word	0xffffffff


	//   ....[13]....
        /*00b8*/ 	.word	0xffffffff


	//   ....[14]....
        /*00bc*/ 	.word	0xffffffff


	//   ....[15]....
        /*00c0*/ 	.word	0xffffffff


	//----- nvinfo : EIATTR_COOP_GROUP_INSTR_OFFSETS
	.align		4
.L_26:
        /*00c4*/ 	.byte	0x04, 0x28
        /*00c6*/ 	.short	(.L_28 - .L_27)


	//   ....[0]....
.L_27:
        /*00c8*/ 	.word	0x00000ad0


	//   ....[1]....
        /*00cc*/ 	.word	0x00000b10


	//   ....[2]....
        /*00d0*/ 	.word	0x00000b50


	//   ....[3]....
        /*00d4*/ 	.word	0x00000b90


	//   ....[4]....
        /*00d8*/ 	.word	0x00000be0


	//   ....[5]....
        /*00dc*/ 	.word	0x00000c60


	//   ....[6]....
        /*00e0*/ 	.word	0x00000cc0


	//   ....[7]....
        /*00e4*/ 	.word	0x00000d10


	//   ....[8]....
        /*00e8*/ 	.word	0x00001730


	//   ....[9]....
        /*00ec*/ 	.word	0x00001750


	//   ....[10]....
        /*00f0*/ 	.word	0x00001770


	//   ....[11]....
        /*00f4*/ 	.word	0x00001790


	//   ....[12]....
        /*00f8*/ 	.word	0x000017b0


	//   ....[13]....
        /*00fc*/ 	.word	0x00001800


	//   ....[14]....
        /*0100*/ 	.word	0x00001820


	//   ....[15]....
        /*0104*/ 	.word	0x00001840


	//----- nvinfo : EIATTR_EXIT_INSTR_OFFSETS
	.align		4
.L_28:
        /*0108*/ 	.byte	0x04, 0x1c
        /*010a*/ 	.short	(.L_30 - .L_29)


	//   ....[0]....
.L_29:
        /*010c*/ 	.word	0x000023b0


	//----- nvinfo : EIATTR_MAX_THREADS
	.align		4
.L_30:
        /*0110*/ 	.byte	0x04, 0x05
        /*0112*/ 	.short	(.L_32 - .L_31)
.L_31:
        /*0114*/ 	.word	0x00000100
        /*0118*/ 	.word	0x00000001
        /*011c*/ 	.word	0x00000001


	//----- nvinfo : EIATTR_CRS_STACK_SIZE
	.align		4
.L_32:
        /*0120*/ 	.byte	0x04, 0x1e
        /*0122*/ 	.short	(.L_34 - .L_33)
.L_33:
        /*0124*/ 	.word	0x00000000
.L_34:


//--------------------- .nv.rel.action            --------------------------
	.section	.nv.rel.action,"",@"SHT_CUDA_RELOCINFO"
	.align	8
	.sectionentsize	8
        /*0000*/ 	.byte	0x73, 0x00, 0x00, 0x00, 0x00, 0x00, 0x00, 0x00, 0x00, 0x00, 0x00, 0x11, 0x25, 0x00, 0x05, 0x36


//--------------------- .nv.constant0.triton__0d1d2d3d4de5de --------------------------
	.section	.nv.constant0.triton__0d1d2d3d4de5de,"a",@progbits
	.align	4
.nv.constant0.triton__0d1d2d3d4de5de:
	.zero		392


//--------------------- .text.triton__0d1d2d3d4de5de --------------------------
	.section	.text.triton__0d1d2d3d4de5de,"ax",@progbits
	.sectionflags	@"SHF_BARRIERS=1"
	.sectioninfo	@"SHI_REGISTERS=29"
	.align	128
        .global         triton__0d1d2d3d4de5de
        .type           triton__0d1d2d3d4de5de,@function
        .size           triton__0d1d2d3d4de5de,(.L_x_40 - triton__0d1d2d3d4de5de)
        .other          triton__0d1d2d3d4de5de,@"STO_CUDA_ENTRY STV_DEFAULT"
triton__0d1d2d3d4de5de:
.text.triton__0d1d2d3d4de5de:
[----:B------:R-:W-:-:S02]  /*0000*/  MOV R1, c[0x0][0x28] ;  /* 0x00000a0000017a02 */ /* 0x000fc40000000f00 */
[----:B------:R-:W0:Y:S01]  /*0010*/  S2R R5, SR_CTAID.X ;  /* 0x0000000000057919 */ /* 0x000e220000002500 */
[----:B------:R-:W-:Y:S01]  /*0020*/  MOV R12, 0xff800000 ;  /* 0xff800000000c7802 */ /* 0x000fe20000000f00 */
[----:B------:R-:W-:Y:S01]  /*0030*/  ULDC.64 UR4, c[0x0][0x118] ;  /* 0x0000460000047ab9 */ /* 0x000fe20000000a00 */
[----:B------:R-:W-:Y:S01]  /*0040*/  MOV R13, 0xff800000 ;  /* 0xff800000000d7802 */ /* 0x000fe20000000f00 */
[----:B------:R-:W1:Y:S01]  /*0050*/  S2R R6, SR_TID.X ;  /* 0x0000000000067919 */ /* 0x000e620000002100 */
[----:B------:R-:W-:Y:S02]  /*0060*/  MOV R11, RZ ;  /* 0x000000ff000b7202 */ /* 0x000fe40000000f00 */
[----:B------:R-:W-:Y:S02]  /*0070*/  MOV R15, 0xff800000 ;  /* 0xff800000000f7802 */ /* 0x000fe40000000f00 */
[----:B------:R-:W-:Y:S02]  /*0080*/  MOV R14, 0xff800000 ;  /* 0xff800000000e7802 */ /* 0x000fe40000000f00 */
[----:B0-----:R-:W-:-:S02]  /*0090*/  SHF.R.S32.HI R2, RZ, 0x1f, R5 ;  /* 0x0000001fff027819 */ /* 0x001fc40000011405 */
[----:B-1----:R-:W-:Y:S02]  /*00a0*/  SHF.L.U32 R0, R6, 0x2, RZ ;  /* 0x0000000206007819 */ /* 0x002fe400000006ff */
[-C--:B------:R-:W-:Y:S02]  /*00b0*/  LEA.HI R2, R2, R5.reuse, RZ, 0xd ;  /* 0x0000000502027211 */ /* 0x080fe400078f68ff */
[----:B------:R-:W-:Y:S02]  /*00c0*/  LOP3.LUT R0, R0, 0x3fc, RZ, 0xc0, !PT ;  /* 0x000003fc00007812 */ /* 0x000fe400078ec0ff */
[----:B------:R-:W-:Y:S02]  /*00d0*/  LOP3.LUT R2, R2, 0xffffe000, RZ, 0xc0, !PT ;  /* 0xffffe00002027812 */ /* 0x000fe400078ec0ff */
[----:B------:R-:W-:Y:S02]  /*00e0*/  LOP3.LUT R9, R0, 0x1, RZ, 0xfc, !PT ;  /* 0x0000000100097812 */ /* 0x000fe400078efcff */
[----:B------:R-:W-:-:S02]  /*00f0*/  IADD3 R2, -R2, R5, RZ ;  /* 0x0000000502027210 */ /* 0x000fc40007ffe1ff */
[C---:B------:R-:W-:Y:S02]  /*0100*/  LOP3.LUT R8, R0.reuse, 0x2, RZ, 0xfc, !PT ;  /* 0x0000000200087812 */ /* 0x040fe400078efcff */
[----:B------:R-:W-:Y:S02]  /*0110*/  LOP3.LUT R3, R0, 0x3, RZ, 0xfc, !PT ;  /* 0x0000000300037812 */ /* 0x000fe400078efcff */
[-C--:B------:R-:W-:Y:S02]  /*0120*/  IADD3 R9, -R9, R2.reuse, RZ ;  /* 0x0000000209097210 */ /* 0x080fe40007ffe1ff */
[-C--:B------:R-:W-:Y:S02]  /*0130*/  IADD3 R8, -R8, R2.reuse, RZ ;  /* 0x0000000208087210 */ /* 0x080fe40007ffe1ff */
[----:B------:R-:W-:Y:S02]  /*0140*/  IADD3 R3, -R3, R2, RZ ;  /* 0x0000000203037210 */ /* 0x000fe40007ffe1ff */
[----:B------:R-:W-:-:S02]  /*0150*/  LEA R10, R5, R0, 0xd ;  /* 0x00000000050a7211 */ /* 0x000fc400078e68ff */
[----:B------:R-:W-:Y:S02]  /*0160*/  IADD3 R2, R0, -R2, RZ ;  /* 0x8000000200027210 */ /* 0x000fe40007ffe0ff */
[----:B------:R-:W-:-:S02]  /*0170*/  SHF.R.U32.HI R7, RZ, 0x5, R6 ;  /* 0x00000005ff077819 */ /* 0x000fc40000011606 */
.L_x_12:
[----:B------:R-:W-:Y:S01]  /*0180*/  IADD3 R4, R10, R11, RZ ;  /* 0x0000000b0a047210 */ /* 0x000fe20007ffe0ff */
[----:B------:R-:W-:-:S04]  /*0190*/  IMAD.MOV.U32 R5, RZ, RZ, 0x2 ;  /* 0x00000002ff057424 */ /* 0x000fc800078e00ff */
[----:B------:R-:W-:-:S06]  /*01a0*/  IMAD.WIDE R4, R4, R5, c[0x0][0x160] ;  /* 0x0000580004047625 */ /* 0x000fcc00078e0205 */
[----:B------:R-:W2:Y:S01]  /*01b0*/  LDG.E.EL.64 R4, [R4.64] ;  /* 0x0000000404047981 */ /* 0x000ea2000c2e1b00 */
[----:B------:R-:W-:Y:S01]  /*01c0*/  BSSY B0, `(.L_x_0) ;  /* 0x0000018000007945 */ /* 0x000fe20003800000 */
[----:B--2---:R-:W-:-:S05]  /*01d0*/  SHF.L.U32 R0, R4, 0x10, RZ ;  /* 0x0000001004007819 */ /* 0x004fca00000006ff */
[----:B------:R-:W-:-:S04]  /*01e0*/  FMUL R0, R0, 0.0625 ;  /* 0x3d80000000007820 */ /* 0x000fc80000400000 */
[----:B------:R-:W-:-:S04]  /*01f0*/  FMUL R19, R0, 0.019999999552965164185 ;  /* 0x3ca3d70a00137820 */ /* 0x000fc80000400000 */
[----:B------:R-:W-:-:S05]  /*0200*/  FADD.FTZ R18, |R19|, -RZ ;  /* 0x800000ff13127221 */ /* 0x000fca0000010200 */
[----:B------:R-:W-:-:S13]  /*0210*/  FSETP.GE.AND P0, PT, R18, 0.60000002384185791016, PT ;  /* 0x3f19999a1200780b */ /* 0x000fda0003f06000 */
[----:B------:R-:W-:Y:S05]  /*0220*/  @!P0 BRA `(.L_x_1) ;  /* 0x000000a000008947 */ /* 0x000fea0003800000 */
[C---:B------:R-:W-:Y:S01]  /*0230*/  FMUL R0, R18.reuse, 2.8853900432586669922 ;  /* 0x4038aa3b12007820 */ /* 0x040fe20000400000 */
[----:B------:R-:W-:Y:S02]  /*0240*/  MOV R16, 0x3f800000 ;  /* 0x3f80000000107802 */ /* 0x000fe40000000f00 */
[----:B------:R-:W-:-:S03]  /*0250*/  FSETP.GE.AND P0, PT, R18, 9.010913848876953125, PT ;  /* 0x41102cb41200780b */ /* 0x000fc60003f06000 */
[----:B------:R-:W0:Y:S02]  /*0260*/  MUFU.EX2 R0, R0 ;  /* 0x0000000000007308 */ /* 0x000e240000000800 */
[----:B0-----:R-:W-:-:S06]  /*0270*/  FADD R17, R0, 1 ;  /* 0x3f80000000117421 */ /* 0x001fcc0000000000 */
[----:B------:R-:W0:Y:S02]  /*0280*/  MUFU.RCP R17, R17 ;  /* 0x0000001100117308 */ /* 0x000e240000001000 */
[----:B0-----:R-:W-:-:S05]  /*0290*/  FFMA.FTZ R16, R17, -2, R16 ;  /* 0xc000000011107823 */ /* 0x001fca0000010010 */
[----:B------:R-:W-:-:S04]  /*02a0*/  FSEL R16, R16, 1, !P0 ;  /* 0x3f80000010107808 */ /* 0x000fc80004000000 */
[----:B------:R-:W-:Y:S01]  /*02b0*/  LOP3.LUT R16, R16, 0x80000000, R19, 0xf8, !PT ;  /* 0x8000000010107812 */ /* 0x000fe200078ef813 */
[----:B------:R-:W-:Y:S05]  /*02c0*/  BRA `(.L_x_2) ;  /* 0x0000007000007947 */ /* 0x000fea0003800000 */
.L_x_1:
[----:B------:R-:W-:Y:S01]  /*02d0*/  MOV R0, 0x3c80f082 ;  /* 0x3c80f08200007802 */ /* 0x000fe20000000f00 */
[----:B------:R-:W-:-:S04]  /*02e0*/  FMUL R17, R19, R19 ;  /* 0x0000001313117220 */ /* 0x000fc80000400000 */
[----:B------:R-:W-:-:S04]  /*02f0*/  FFMA.FTZ R0, R17, R0, -0.052303962409496307373 ;  /* 0xbd563cae11007423 */ /* 0x000fc80000010000 */
[----:B------:R-:W-:-:S04]  /*0300*/  FFMA.FTZ R0, R17, R0, 0.1331529766321182251 ;  /* 0x3e08594111007423 */ /* 0x000fc80000010000 */
[----:B------:R-:W-:-:S04]  /*0310*/  FFMA.FTZ R0, R17, R0, -0.33332768082618713379 ;  /* 0xbeaaa9ed11007423 */ /* 0x000fc80000010000 */
[----:B------:R-:W-:-:S04]  /*0320*/  FFMA.FTZ R0, R17, R0, RZ ;  /* 0x0000000011007223 */ /* 0x000fc800000100ff */
[----:B------:R-:W-:-:S02]  /*0330*/  FFMA.FTZ R16, R19, R0, R19 ;  /* 0x0000000013107223 */ /* 0x000fc40000010013 */
.L_x_2:
[----:B------:R-:W-:Y:S05]  /*0340*/  BSYNC B0 ;  /* 0x0000000000007941 */ /* 0x000fea0003800000 */
.L_x_0:
[----:B------:R-:W-:Y:S01]  /*0350*/  PRMT R4, R4, 0x7632, R4 ;  /* 0x0000763204047816 */ /* 0x000fe20000000004 */
[----:B------:R-:W-:Y:S03]  /*0360*/  BSSY B0, `(.L_x_3) ;  /* 0x0000018000007945 */ /* 0x000fe60003800000 */
[----:B------:R-:W-:-:S05]  /*0370*/  SHF.L.U32 R4, R4, 0x10, RZ ;  /* 0x0000001004047819 */ /* 0x000fca00000006ff */
        /* <DEDUP_REMOVED lines=15> */
.L_x_4:
[----:B------:R-:W-:Y:S01]  /*0470*/  MOV R0, 0x3c80f082 ;  /* 0x3c80f08200007802 */ /* 0x000fe20000000f00 */
[----:B------:R-:W-:-:S04]  /*0480*/  FMUL R17, R19, R19 ;  /* 0x0000001313117220 */ /* 0x000fc80000400000 */
[----:B------:R-:W-:-:S04]  /*0490*/  FFMA.FTZ R0, R17, R0, -0.052303962409496307373 ;  /* 0xbd563cae11007423 */ /* 0x000fc80000010000 */
[----:B------:R-:W-:-:S04]  /*04a0*/  FFMA.FTZ R0, R17, R0, 0.1331529766321182251 ;  /* 0x3e08594111007423 */ /* 0x000fc80000010000 */
[----:B------:R-:W-:-:S04]  /*04b0*/  FFMA.FTZ R0, R17, R0, -0.33332768082618713379 ;  /* 0xbeaaa9ed11007423 */ /* 0x000fc80000010000 */
[----:B------:R-:W-:-:S04]  /*04c0*/  FFMA.FTZ R0, R17, R0, RZ ;  /* 0x0000000011007223 */ /* 0x000fc800000100ff */
[----:B------:R-:W-:-:S02]  /*04d0*/  FFMA.FTZ R4, R19, R0, R19 ;  /* 0x0000000013047223 */ /* 0x000fc40000010013 */
.L_x_5:
[----:B------:R-:W-:Y:S05]  /*04e0*/  BSYNC B0 ;  /* 0x0000000000007941 */ /* 0x000fea0003800000 */
.L_x_3:
[----:B------:R-:W-:Y:S01]  /*04f0*/  SHF.L.U32 R0, R5, 0x10, RZ ;  /* 0x0000001005007819 */ /* 0x000fe200000006ff */
[----:B------:R-:W-:Y:S04]  /*0500*/  BSSY B0, `(.L_x_6) ;  /* 0x0000017000007945 */ /* 0x000fe80003800000 */
        /* <DEDUP_REMOVED lines=15> */
.L_x_7:
[----:B------:R-:W-:Y:S01]  /*0600*/  MOV R0, 0x3c80f082 ;  /* 0x3c80f08200007802 */ /* 0x000fe20000000f00 */
[----:B------:R-:W-:-:S04]  /*0610*/  FMUL R17, R19, R19 ;  /* 0x0000001313117220 */ /* 0x000fc80000400000 */
[----:B------:R-:W-:-:S04]  /*0620*/  FFMA.FTZ R0, R17, R0, -0.052303962409496307373 ;  /* 0xbd563cae11007423 */ /* 0x000fc80000010000 */
[----:B------:R-:W-:-:S04]  /*0630*/  FFMA.FTZ R0, R17, R0, 0.1331529766321182251 ;  /* 0x3e08594111007423 */ /* 0x000fc80000010000 */
[----:B------:R-:W-:-:S04]  /*0640*/  FFMA.FTZ R0, R17, R0, -0.33332768082618713379 ;  /* 0xbeaaa9ed11007423 */ /* 0x000fc80000010000 */
[----:B------:R-:W-:-:S04]  /*0650*/  FFMA.FTZ R0, R17, R0, RZ ;  /* 0x0000000011007223 */ /* 0x000fc800000100ff */
[----:B------:R-:W-:-:S02]  /*0660*/  FFMA.FTZ R17, R19, R0, R19 ;  /* 0x0000000013117223 */ /* 0x000fc40000010013 */
.L_x_8:
[----:B------:R-:W-:Y:S05]  /*0670*/  BSYNC B0 ;  /* 0x0000000000007941 */ /* 0x000fea0003800000 */
.L_x_6:
        /* <DEDUP_REMOVED lines=18> */
.L_x_10:
[----:B------:R-:W-:Y:S01]  /*07a0*/  IMAD.MOV.U32 R0, RZ, RZ, 0x3c80f082 ;  /* 0x3c80f082ff007424 */ /* 0x000fe200078e00ff */
[----:B------:R-:W-:-:S04]  /*07b0*/  FMUL R5, R19, R19 ;  /* 0x0000001313057220 */ /* 0x000fc80000400000 */
[----:B------:R-:W-:-:S04]  /*07c0*/  FFMA.FTZ R0, R5, R0, -0.052303962409496307373 ;  /* 0xbd563cae05007423 */ /* 0x000fc80000010000 */
[----:B------:R-:W-:-:S04]  /*07d0*/  FFMA.FTZ R0, R5, R0, 0.1331529766321182251 ;  /* 0x3e08594105007423 */ /* 0x000fc80000010000 */
[----:B------:R-:W-:-:S04]  /*07e0*/  FFMA.FTZ R0, R5, R0, -0.33332768082618713379 ;  /* 0xbeaaa9ed05007423 */ /* 0x000fc80000010000 */
[----:B------:R-:W-:-:S04]  /*07f0*/  FFMA.FTZ R0, R5, R0, RZ ;  /* 0x0000000005007223 */ /* 0x000fc800000100ff */
[----:B------:R-:W-:-:S02]  /*0800*/  FFMA.FTZ R0, R0, R19, R19 ;  /* 0x0000001300007223 */ /* 0x000fc40000010013 */
.L_x_11:
[----:B------:R-:W-:Y:S05]  /*0810*/  BSYNC B0 ;  /* 0x0000000000007941 */ /* 0x000fea0003800000 */
.L_x_9:
[C---:B------:R-:W-:Y:S02]  /*0820*/  ISETP.GT.AND P1, PT, R11.reuse, R9, PT ;  /* 0x000000090b00720c */ /* 0x040fe40003f24270 */
[----:B------:R-:W-:Y:S02]  /*0830*/  ISETP.GT.AND P0, PT, R11, R8, PT ;  /* 0x000000080b00720c */ /* 0x000fe40003f04270 */
[----:B------:R-:W-:Y:S02]  /*0840*/  FSEL R5, RZ, -3.38953138925153547590e+38, !P1 ;  /* 0xff7f0000ff057808 */ /* 0x000fe40004800000 */
[----:B------:R-:W-:Y:S02]  /*0850*/  IADD3 R19, R2, R11, RZ ;  /* 0x0000000b02137210 */ /* 0x000fe40007ffe0ff */
[----:B------:R-:W-:Y:S01]  /*0860*/  FSETP.NAN.AND P4, PT, R15, R15, PT ;  /* 0x0000000f0f00720b */ /* 0x000fe20003f88000 */
[----:B------:R-:W-:Y:S01]  /*0870*/  FFMA R4, R4, 50, R5 ;  /* 0x4248000004047823 */ /* 0x000fe20000000005 */
[----:B------:R-:W-:-:S02]  /*0880*/  FSEL R18, RZ, -3.38953138925153547590e+38, !P0 ;  /* 0xff7f0000ff127808 */ /* 0x000fc40004000000 */
[----:B------:R-:W-:Y:S02]  /*0890*/  ISETP.GT.AND P3, PT, R19, RZ, PT ;  /* 0x000000ff1300720c */ /* 0x000fe40003f64270 */
[----:B------:R-:W-:Y:S01]  /*08a0*/  FSETP.NAN.AND P0, PT, R12, R12, PT ;  /* 0x0000000c0c00720b */ /* 0x000fe20003f08000 */
[----:B------:R-:W-:Y:S01]  /*08b0*/  FFMA R17, R17, 50, R18 ;  /* 0x4248000011117823 */ /* 0x000fe20000000012 */
[----:B------:R-:W-:Y:S02]  /*08c0*/  FSEL R19, RZ, -3.38953138925153547590e+38, !P3 ;  /* 0xff7f0000ff137808 */ /* 0x000fe40005800000 */
[----:B------:R-:W-:Y:S02]  /*08d0*/  FSETP.GT.AND P3, PT, R15, R4, PT ;  /* 0x000000040f00720b */ /* 0x000fe40003f64000 */
[----:B------:R-:W-:Y:S01]  /*08e0*/  ISETP.GT.AND P2, PT, R11, R3, PT ;  /* 0x000000030b00720c */ /* 0x000fe20003f44270 */
[----:B------:R-:W-:Y:S01]  /*08f0*/  FFMA R19, R16, 50, R19 ;  /* 0x4248000010137823 */ /* 0x000fe20000000013 */
[----:B------:R-:W-:-:S02]  /*0900*/  @!P4 FSEL R15, R4, R15, !P3 ;  /* 0x0000000f040fc208 */ /* 0x000fc40005800000 */
[----:B------:R-:W-:Y:S02]  /*0910*/  FSETP.GT.AND P3, PT, R12, R17, PT ;  /* 0x000000110c00720b */ /* 0x000fe40003f64000 */
[----:B------:R-:W-:Y:S02]  /*0920*/  IADD3 R11, R11, 0x400, RZ ;  /* 0x000004000b0b7810 */ /* 0x000fe40007ffe0ff */
[----:B------:R-:W-:Y:S02]  /*0930*/  @!P0 FSEL R12, R17, R12, !P3 ;  /* 0x0000000c110c8208 */ /* 0x000fe40005800000 */
[----:B------:R-:W-:Y:S02]  /*0940*/  ISETP.GE.U32.AND P0, PT, R11, 0x2000, PT ;  /* 0x000020000b00780c */ /* 0x000fe40003f06070 */
[----:B------:R-:W-:Y:S02]  /*0950*/  FSEL R5, RZ, -3.38953138925153547590e+38, !P2 ;  /* 0xff7f0000ff057808 */ /* 0x000fe40005000000 */
[----:B------:R-:W-:-:S02]  /*0960*/  FSETP.NAN.AND P1, PT, R13, R13, PT ;  /* 0x0000000d0d00720b */ /* 0x000fc40003f28000 */
[----:B------:R-:W-:Y:S01]  /*0970*/  FSETP.NAN.AND P2, PT, R14, R14, PT ;  /* 0x0000000e0e00720b */ /* 0x000fe20003f48000 */
[----:B------:R-:W-:Y:S01]  /*0980*/  FFMA R0, R0, 50, R5 ;  /* 0x4248000000007823 */ /* 0x000fe20000000005 */
[----:B------:R-:W-:-:S04]  /*0990*/  FSETP.GT.AND P5, PT, R14, R19, PT ;  /* 0x000000130e00720b */ /* 0x000fc80003fa4000 */
[----:B------:R-:W-:-:S05]  /*09a0*/  FSETP.GT.AND P4, PT, R13, R0, PT ;  /* 0x000000000d00720b */ /* 0x000fca0003f84000 */
[----:B------:R-:W-:Y:S02]  /*09b0*/  @!P1 FSEL R13, R0, R13, !P4 ;  /* 0x0000000d000d9208 */ /* 0x000fe40006000000 */
[----:B------:R-:W-:Y:S01]  /*09c0*/  @!P2 FSEL R14, R19, R14, !P5 ;  /* 0x0000000e130ea208 */ /* 0x000fe20006800000 */
[----:B------:R-:W-:Y:S05]  /*09d0*/  @!P0 BRA `(.L_x_12) ;  /* 0xfffff7a000008947 */ /* 0x000fea000383ffff */
[C---:B------:R-:W-:Y:S02]  /*09e0*/  FSETP.NAN.AND P1, PT, R14.reuse, R14, PT ;  /* 0x0000000e0e00720b */ /* 0x040fe40003f28000 */
[CC--:B------:R-:W-:Y:S02]  /*09f0*/  FSETP.GT.AND P0, PT, R14.reuse, R15.reuse, PT ;  /* 0x0000000f0e00720b */ /* 0x0c0fe40003f04000 */
[C---:B------:R-:W-:Y:S02]  /*0a00*/  FSEL R15, R14.reuse, R15, P1 ;  /* 0x0000000f0e0f7208 */ /* 0x040fe40000800000 */
[----:B------:R-:W-:Y:S02]  /*0a10*/  SHF.L.U32 R7, R7, 0x2, RZ ;  /* 0x0000000207077819 */ /* 0x000fe400000006ff */
[----:B------:R-:W-:-:S02]  /*0a20*/  FSEL R14, R14, R15, P0 ;  /* 0x0000000f0e0e7208 */ /* 0x000fc40000000000 */
[----:B------:R-:W-:Y:S02]  /*0a30*/  LOP3.LUT R7, R7, 0x1c, RZ, 0xe2, !PT ;  /* 0x0000001c07077812 */ /* 0x000fe400078ee2ff */
[C---:B------:R-:W-:Y:S02]  /*0a40*/  FSETP.GT.AND P0, PT, R14.reuse, R12, PT ;  /* 0x0000000c0e00720b */ /* 0x040fe40003f04000 */
[----:B------:R-:W-:Y:S02]  /*0a50*/  FSETP.NAN.AND P1, PT, R14, R14, PT ;  /* 0x0000000e0e00720b */ /* 0x000fe40003f28000 */
[----:B------:R-:W-:-:S09]  /*0a60*/  MOV R17, RZ ;  /* 0x000000ff00117202 */ /* 0x000fd20000000f00 */
[----:B------:R-:W-:-:S04]  /*0a70*/  @!P0 FSEL R14, R14, R12, P1 ;  /* 0x0000000c0e0e8208 */ /* 0x000fc80000800000 */
[C---:B------:R-:W-:Y:S02]  /*0a80*/  FSETP.GT.AND P0, PT, R14.reuse, R13, PT ;  /* 0x0000000d0e00720b */ /* 0x040fe40003f04000 */
[----:B------:R-:W-:-:S11]  /*0a90*/  FSETP.NAN.AND P1, PT, R14, R14, PT ;  /* 0x0000000e0e00720b */ /* 0x000fd60003f28000 */
[----:B------:R-:W-:Y:S02]  /*0aa0*/  @!P0 FSEL R14, R14, R13, P1 ;  /* 0x0000000d0e0e8208 */ /* 0x000fe40000800000 */
[----:B------:R-:W-:Y:S02]  /*0ab0*/  CS2R R12, SRZ ;  /* 0x00000000000c7805 */ /* 0x000fe4000001ff00 */
[C---:B------:R-:W-:Y:S01]  /*0ac0*/  FSETP.NAN.AND P1, PT, R14.reuse, R14, PT ;  /* 0x0000000e0e00720b */ /* 0x040fe20003f28000 */
[----:B------:R-:W0:Y:S02]  /*0ad0*/  SHFL.BFLY PT, R5, R14, 0x10, 0x1f ;  /* 0x0e001f000e057f89 */ /* 0x000e2400000e0000 */
[----:B0-----:R-:W-:-:S10]  /*0ae0*/  FSETP.GT.AND P0, PT, R14, R5, PT ;  /* 0x000000050e00720b */ /* 0x001fd40003f04000 */
[----:B------:R-:W-:-:S04]  /*0af0*/  @!P1 FSEL R14, R14, R5, P0 ;  /* 0x000000050e0e9208 */ /* 0x000fc80000000000 */
[C---:B------:R-:W-:Y:S01]  /*0b00*/  FSETP.NAN.AND P1, PT, R14.reuse, R14, PT ;  /* 0x0000000e0e00720b */ /* 0x040fe20003f28000 */
[----:B------:R-:W0:Y:S02]  /*0b10*/  SHFL.BFLY PT, R5, R14, 0x8, 0x1f ;  /* 0x0d001f000e057f89 */ /* 0x000e2400000e0000 */
[----:B0-----:R-:W-:-:S13]  /*0b20*/  FSETP.GT.AND P0, PT, R14, R5, PT ;  /* 0x000000050e00720b */ /* 0x001fda0003f04000 */
        /* <DEDUP_REMOVED lines=8> */
[----:B------:R-:W-:Y:S02]  /*0bb0*/  @!P0 FSEL R14, R14, R5, P1 ;  /* 0x000000050e0e8208 */ /* 0x000fe40000800000 */
[----:B------:R-:W-:Y:S02]  /*0bc0*/  LOP3.LUT P1, RZ, R6, 0x1f, RZ, 0xc0, !PT ;  /* 0x0000001f06ff7812 */ /* 0x000fe4000782c0ff */
[C---:B------:R-:W-:Y:S01]  /*0bd0*/  FSETP.NAN.AND P2, PT, R14.reuse, R14, PT ;  /* 0x0000000e0e00720b */ /* 0x040fe20003f48000 */
[----:B------:R-:W0:Y:S02]  /*0be0*/  SHFL.BFLY PT, R5, R14, 0x1, 0x1f ;  /* 0x0c201f000e057f89 */ /* 0x000e2400000e0000 */
[----:B0-----:R-:W-:-:S13]  /*0bf0*/  FSETP.GT.AND P0, PT, R14, R5, PT ;  /* 0x000000050e00720b */ /* 0x001fda0003f04000 */
[----:B------:R-:W-:Y:S02]  /*0c00*/  @!P0 FSEL R14, R14, R5, P2 ;  /* 0x000000050e0e8208 */ /* 0x000fe40001000000 */
[----:B------:R-:W-:-:S03]  /*0c10*/  ISETP.GE.AND P2, PT, R6, 0x8, PT ;  /* 0x000000080600780c */ /* 0x000fc60003f46270 */
[----:B------:R-:W-:Y:S04]  /*0c20*/  @!P1 STS [R7], R14 ;  /* 0x0000000e07009388 */ /* 0x000fe80000000800 */
[----:B------:R-:W-:Y:S06]  /*0c30*/  BAR.SYNC 0x0 ;  /* 0x0000000000007b1d */ /* 0x000fec0000000000 */
[----:B------:R-:W0:Y:S01]  /*0c40*/  @!P2 LDS R0, [R6.X4] ;  /* 0x000000000600a984 */ /* 0x000e220000004800 */
[----:B------:R-:W-:-:S03]  /*0c50*/  CS2R R14, SRZ ;  /* 0x00000000000e7805 */ /* 0x000fc6000001ff00 */
[----:B0-----:R-:W0:Y:S01]  /*0c60*/  SHFL.BFLY PT, R5, R0, 0x4, 0x1f ;  /* 0x0c801f0000057f89 */ /* 0x001e2200000e0000 */
[C---:B------:R-:W-:Y:S02]  /*0c70*/  FSETP.NAN.AND P3, PT, R0.reuse, R0, PT ;  /* 0x000000000000720b */ /* 0x040fe40003f68000 */
[----:B0-----:R-:W-:-:S04]  /*0c80*/  FSETP.GT.AND P0, PT, R0, R5, PT ;  /* 0x000000050000720b */ /* 0x001fc80003f04000 */
[----:B------:R-:W-:-:S04]  /*0c90*/  FSEL R5, R0, R5, P0 ;  /* 0x0000000500057208 */ /* 0x000fc80000000000 */
[----:B------:R-:W-:-:S04]  /*0ca0*/  FSEL R5, R0, R5, P3 ;  /* 0x0000000500057208 */ /* 0x000fc80001800000 */
[C---:B------:R-:W-:Y:S01]  /*0cb0*/  FSETP.NAN.AND P3, PT, R5.reuse, R5, PT ;  /* 0x000000050500720b */ /* 0x040fe20003f68000 */
[----:B------:R-:W0:Y:S02]  /*0cc0*/  SHFL.BFLY PT, R4, R5, 0x2, 0x1f ;  /* 0x0c401f0005047f89 */ /* 0x000e2400000e0000 */
[----:B0-----:R-:W-:-:S13]  /*0cd0*/  FSETP.GT.AND P0, PT, R5, R4, PT ;  /* 0x000000040500720b */ /* 0x001fda0003f04000 */
[----:B------:R-:W-:Y:S02]  /*0ce0*/  @!P0 FSEL R5, R5, R4, P3 ;  /* 0x0000000405058208 */ /* 0x000fe40001800000 */
[C---:B------:R-:W-:Y:S02]  /*0cf0*/  LOP3.LUT P0, RZ, R6.reuse, 0x7, RZ, 0xc0, !PT ;  /* 0x0000000706ff7812 */ /* 0x040fe4000780c0ff */
[C---:B------:R-:W-:Y:S01]  /*0d00*/  FSETP.NAN.AND P4, PT, R5.reuse, R5, PT ;  /* 0x000000050500720b */ /* 0x040fe20003f88000 */
[----:B------:R-:W0:Y:S01]  /*0d10*/  SHFL.BFLY PT, R4, R5, 0x1, 0x1f ;  /* 0x0c201f0005047f89 */ /* 0x000e2200000e0000 */
[----:B------:R-:W-:Y:S02]  /*0d20*/  ISETP.LT.AND P0, PT, R6, 0x8, !P0 ;  /* 0x000000080600780c */ /* 0x000fe40004701270 */
[----:B0-----:R-:W-:-:S13]  /*0d30*/  FSETP.GT.AND P3, PT, R5, R4, PT ;  /* 0x000000040500720b */ /* 0x001fda0003f64000 */
[----:B------:R-:W-:-:S05]  /*0d40*/  @!P3 FSEL R5, R5, R4, P4 ;  /* 0x000000040505b208 */ /* 0x000fca0002000000 */
[----:B------:R-:W-:Y:S04]  /*0d50*/  @P0 STS [R6.X4], R5 ;  /* 0x0000000506000388 */ /* 0x000fe80000004800 */
[----:B------:R-:W-:Y:S06]  /*0d60*/  BAR.SYNC 0x0 ;  /* 0x0000000000007b1d */ /* 0x000fec0000000000 */
[----:B------:R-:W0:Y:S02]  /*0d70*/  LDS R11, [RZ] ;  /* 0x00000000ff0b7984 */ /* 0x000e240000000800 */
.L_x_25:
[----:B------:R-:W-:Y:S02]  /*0d80*/  IADD3 R4, R10, R17, RZ ;  /* 0x000000110a047210 */ /* 0x000fe40007ffe0ff */
[----:B------:R-:W-:-:S05]  /*0d90*/  MOV R5, 0x2 ;  /* 0x0000000200057802 */ /* 0x000fca0000000f00 */
        /* <DEDUP_REMOVED lines=12> */
[----:B------:R-:W1:Y:S02]  /*0e60*/  MUFU.EX2 R0, R0 ;  /* 0x0000000000007308 */ /* 0x000e640000000800 */
[----:B-1----:R-:W-:-:S06]  /*0e70*/  FADD R18, R0, 1 ;  /* 0x3f80000000127421 */ /* 0x002fcc0000000000 */
[----:B------:R-:W1:Y:S02]  /*0e80*/  MUFU.RCP R18, R18 ;  /* 0x0000001200127308 */ /* 0x000e640000001000 */
[----:B-1----:R-:W-:-:S05]  /*0e90*/  FFMA.FTZ R16, R18, -2, R23 ;  /* 0xc000000012107823 */ /* 0x002fca0000010017 */
[----:B------:R-:W-:-:S04]  /*0ea0*/  FSEL R16, R16, 1, !P3 ;  /* 0x3f80000010107808 */ /* 0x000fc80005800000 */
[----:B------:R-:W-:Y:S01]  /*0eb0*/  LOP3.LUT R16, R16, 0x80000000, R21, 0xf8, !PT ;  /* 0x8000000010107812 */ /* 0x000fe200078ef815 */
[----:B------:R-:W-:Y:S05]  /*0ec0*/  BRA `(.L_x_15) ;  /* 0x0000007000007947 */ /* 0x000fea0003800000 */
.L_x_14:
[----:B------:R-:W-:Y:S01]  /*0ed0*/  MOV R0, 0x3c80f082 ;  /* 0x3c80f08200007802 */ /* 0x000fe20000000f00 */
[----:B------:R-:W-:-:S04]  /*0ee0*/  FMUL R19, R21, R21 ;  /* 0x0000001515137220 */ /* 0x000fc80000400000 */
[----:B------:R-:W-:-:S04]  /*0ef0*/  FFMA.FTZ R0, R19, R0, -0.052303962409496307373 ;  /* 0xbd563cae13007423 */ /* 0x000fc80000010000 */
[----:B------:R-:W-:-:S04]  /*0f00*/  FFMA.FTZ R0, R19, R0, 0.1331529766321182251 ;  /* 0x3e08594113007423 */ /* 0x000fc80000010000 */
[----:B------:R-:W-:-:S04]  /*0f10*/  FFMA.FTZ R0, R19, R0, -0.33332768082618713379 ;  /* 0xbeaaa9ed13007423 */ /* 0x000fc80000010000 */
[----:B------:R-:W-:-:S04]  /*0f20*/  FFMA.FTZ R0, R19, R0, RZ ;  /* 0x0000000013007223 */ /* 0x000fc800000100ff */
[----:B------:R-:W-:-:S02]  /*0f30*/  FFMA.FTZ R16, R21, R0, R21 ;  /* 0x0000000015107223 */ /* 0x000fc40000010015 */
.L_x_15:
[----:B------:R-:W-:Y:S05]  /*0f40*/  BSYNC B0 ;  /* 0x0000000000007941 */ /* 0x000fea0003800000 */
.L_x_13:
        /* <DEDUP_REMOVED lines=18> */
.L_x_17:
[----:B------:R-:W-:Y:S01]  /*1070*/  MOV R0, 0x3c80f082 ;  /* 0x3c80f08200007802 */ /* 0x000fe20000000f00 */
[----:B------:R-:W-:-:S04]  /*1080*/  FMUL R19, R21, R21 ;  /* 0x0000001515137220 */ /* 0x000fc80000400000 */
[----:B------:R-:W-:-:S04]  /*1090*/  FFMA.FTZ R0, R19, R0, -0.052303962409496307373 ;  /* 0xbd563cae13007423 */ /* 0x000fc80000010000 */
[----:B------:R-:W-:-:S04]  /*10a0*/  FFMA.FTZ R0, R19, R0, 0.1331529766321182251 ;  /* 0x3e08594113007423 */ /* 0x000fc80000010000 */
[----:B------:R-:W-:-:S04]  /*10b0*/  FFMA.FTZ R0, R19, R0, -0.33332768082618713379 ;  /* 0xbeaaa9ed13007423 */ /* 0x000fc80000010000 */
[----:B------:R-:W-:-:S04]  /*10c0*/  FFMA.FTZ R0, R19, R0, RZ ;  /* 0x0000000013007223 */ /* 0x000fc800000100ff */
[----:B------:R-:W-:-:S02]  /*10d0*/  FFMA.FTZ R4, R21, R0, R21 ;  /* 0x0000000015047223 */ /* 0x000fc40000010015 */
.L_x_18:
[----:B------:R-:W-:Y:S05]  /*10e0*/  BSYNC B0 ;  /* 0x0000000000007941 */ /* 0x000fea0003800000 */
.L_x_16:
[----:B------:R-:W-:Y:S01]  /*10f0*/  IMAD.U32 R0, R5, 0x10000, RZ ;  /* 0x0001000005007824 */ /* 0x000fe200078e00ff */
[----:B------:R-:W-:Y:S03]  /*1100*/  BSSY B0, `(.L_x_19) ;  /* 0x0000017000007945 */ /* 0x000fe60003800000 */
        /* <DEDUP_REMOVED lines=15> */
.L_x_20:
[----:B------:R-:W-:Y:S01]  /*1200*/  MOV R0, 0x3c80f082 ;  /* 0x3c80f08200007802 */ /* 0x000fe20000000f00 */
[----:B------:R-:W-:-:S04]  /*1210*/  FMUL R19, R21, R21 ;  /* 0x0000001515137220 */ /* 0x000fc80000400000 */
[----:B------:R-:W-:-:S04]  /*1220*/  FFMA.FTZ R0, R19, R0, -0.052303962409496307373 ;  /* 0xbd563cae13007423 */ /* 0x000fc80000010000 */
[----:B------:R-:W-:-:S04]  /*1230*/  FFMA.FTZ R0, R19, R0, 0.1331529766321182251 ;  /* 0x3e08594113007423 */ /* 0x000fc80000010000 */
[----:B------:R-:W-:-:S04]  /*1240*/  FFMA.FTZ R0, R19, R0, -0.33332768082618713379 ;  /* 0xbeaaa9ed13007423 */ /* 0x000fc80000010000 */
[----:B------:R-:W-:-:S04]  /*1250*/  FFMA.FTZ R0, R19, R0, RZ ;  /* 0x0000000013007223 */ /* 0x000fc800000100ff */
[----:B------:R-:W-:-:S02]  /*1260*/  FFMA.FTZ R18, R21, R0, R21 ;  /* 0x0000000015127223 */ /* 0x000fc40000010015 */
.L_x_21:
[----:B------:R-:W-:Y:S05]  /*1270*/  BSYNC B0 ;  /* 0x0000000000007941 */ /* 0x000fea0003800000 */
.L_x_19:
        /* <DEDUP_REMOVED lines=18> */
.L_x_23:
[----:B------:R-:W-:Y:S01]  /*13a0*/  MOV R0, 0x3c80f082 ;  /* 0x3c80f08200007802 */ /* 0x000fe20000000f00 */
[----:B------:R-:W-:-:S04]  /*13b0*/  FMUL R5, R21, R21 ;  /* 0x0000001515057220 */ /* 0x000fc80000400000 */
[----:B------:R-:W-:-:S04]  /*13c0*/  FFMA.FTZ R0, R5, R0, -0.052303962409496307373 ;  /* 0xbd563cae05007423 */ /* 0x000fc80000010000 */
[----:B------:R-:W-:-:S04]  /*13d0*/  FFMA.FTZ R0, R5, R0, 0.1331529766321182251 ;  /* 0x3e08594105007423 */ /* 0x000fc80000010000 */
[----:B------:R-:W-:-:S04]  /*13e0*/  FFMA.FTZ R0, R5, R0, -0.33332768082618713379 ;  /* 0xbeaaa9ed05007423 */ /* 0x000fc80000010000 */
[----:B------:R-:W-:-:S04]  /*13f0*/  FFMA.FTZ R0, R5, R0, RZ ;  /* 0x0000000005007223 */ /* 0x000fc800000100ff */
[----:B------:R-:W-:-:S02]  /*1400*/  FFMA.FTZ R0, R0, R21, R21 ;  /* 0x0000001500007223 */ /* 0x000fc40000010015 */
.L_x_24:
[----:B------:R-:W-:Y:S05]  /*1410*/  BSYNC B0 ;  /* 0x0000000000007941 */ /* 0x000fea0003800000 */
.L_x_22:
[C---:B------:R-:W-:Y:S02]  /*1420*/  ISETP.GT.AND P3, PT, R17.reuse, R9, PT ;  /* 0x000000091100720c */ /* 0x040fe40003f64270 */
[----:B------:R-:W-:Y:S02]  /*1430*/  IADD3 R19, R2, R17, RZ ;  /* 0x0000001102137210 */ /* 0x000fe40007ffe0ff */
[----:B------:R-:W-:Y:S02]  /*1440*/  FSEL R5, RZ, -3.38953138925153547590e+38, !P3 ;  /* 0xff7f0000ff057808 */ /* 0x000fe40005800000 */
[C---:B------:R-:W-:Y:S02]  /*1450*/  ISETP.GT.AND P3, PT, R17.reuse, R8, PT ;  /* 0x000000081100720c */ /* 0x040fe40003f64270 */
[----:B------:R-:W-:Y:S01]  /*1460*/  ISETP.GT.AND P4, PT, R17, R3, PT ;  /* 0x000000031100720c */ /* 0x000fe20003f84270 */
[----:B------:R-:W-:Y:S01]  /*1470*/  FFMA R4, R4, 50, R5 ;  /* 0x4248000004047823 */ /* 0x000fe20000000005 */
[----:B------:R-:W-:-:S02]  /*1480*/  FSEL R5, RZ, -3.38953138925153547590e+38, !P3 ;  /* 0xff7f0000ff057808 */ /* 0x000fc40005800000 */
[----:B------:R-:W-:Y:S01]  /*1490*/  ISETP.GT.AND P3, PT, R19, RZ, PT ;  /* 0x000000ff1300720c */ /* 0x000fe20003f64270 */
[----:B0-----:R-:W-:Y:S01]  /*14a0*/  FADD R4, -R11, R4 ;  /* 0x000000040b047221 */ /* 0x001fe20000000100 */
[----:B------:R-:W-:Y:S01]  /*14b0*/  FSEL R19, RZ, -3.38953138925153547590e+38, !P4 ;  /* 0xff7f0000ff137808 */ /* 0x000fe20006000000 */
[----:B------:R-:W-:Y:S01]  /*14c0*/  FFMA R18, R18, 50, R5 ;  /* 0x4248000012127823 */ /* 0x000fe20000000005 */
[----:B------:R-:W-:Y:S01]  /*14d0*/  FSEL R5, RZ, -3.38953138925153547590e+38, !P3 ;  /* 0xff7f0000ff057808 */ /* 0x000fe20005800000 */
[----:B------:R-:W-:Y:S01]  /*14e0*/  FMUL R4, R4, 1.4426950216293334961 ;  /* 0x3fb8aa3b04047820 */ /* 0x000fe20000400000 */
[----:B------:R-:W-:Y:S01]  /*14f0*/  IADD3 R17, R17, 0x400, RZ ;  /* 0x0000040011117810 */ /* 0x000fe20007ffe0ff */
[----:B------:R-:W-:Y:S01]  /*1500*/  FFMA R0, R0, 50, R19 ;  /* 0x4248000000007823 */ /* 0x000fe20000000013 */
[C---:B------:R-:W-:Y:S01]  /*1510*/  FADD R18, -R11.reuse, R18 ;  /* 0x000000120b127221 */ /* 0x040fe20000000100 */
[----:B------:R-:W-:Y:S01]  /*1520*/  FFMA R16, R16, 50, R5 ;  /* 0x4248000010107823 */ /* 0x000fe20000000005 */
[----:B------:R-:W-:Y:S01]  /*1530*/  FSETP.GEU.AND P6, PT, R4, -126, PT ;  /* 0xc2fc00000400780b */ /* 0x000fe20003fce000 */
[C---:B------:R-:W-:Y:S01]  /*1540*/  FADD R0, -R11.reuse, R0 ;  /* 0x000000000b007221 */ /* 0x040fe20000000100 */
[----:B------:R-:W-:Y:S01]  /*1550*/  FMUL R18, R18, 1.4426950216293334961 ;  /* 0x3fb8aa3b12127820 */ /* 0x000fe20000400000 */
[----:B------:R-:W-:-:S02]  /*1560*/  FADD R16, -R11, R16 ;  /* 0x000000100b107221 */ /* 0x000fc40000000100 */
[----:B------:R-:W-:Y:S02]  /*1570*/  FMUL R19, R0, 1.4426950216293334961 ;  /* 0x3fb8aa3b00137820 */ /* 0x000fe40000400000 */
[----:B------:R-:W-:Y:S01]  /*1580*/  FMUL R16, R16, 1.4426950216293334961 ;  /* 0x3fb8aa3b10107820 */ /* 0x000fe20000400000 */
[----:B------:R-:W-:Y:S02]  /*1590*/  FSETP.GEU.AND P5, PT, R18, -126, PT ;  /* 0xc2fc00001200780b */ /* 0x000fe40003fae000 */
[----:B------:R-:W-:Y:S02]  /*15a0*/  FSETP.GEU.AND P4, PT, R19, -126, PT ;  /* 0xc2fc00001300780b */ /* 0x000fe40003f8e000 */
[----:B------:R-:W-:Y:S01]  /*15b0*/  FSETP.GEU.AND P3, PT, R16, -126, PT ;  /* 0xc2fc00001000780b */ /* 0x000fe20003f6e000 */
[----:B------:R-:W-:-:S04]  /*15c0*/  @!P6 FMUL R4, R4, 0.5 ;  /* 0x3f0000000404e820 */ /* 0x000fc80000400000 */
[----:B------:R-:W0:Y:S04]  /*15d0*/  MUFU.EX2 R5, R4 ;  /* 0x0000000400057308 */ /* 0x000e280000000800 */
[----:B------:R-:W-:Y:S02]  /*15e0*/  @!P5 FMUL R18, R18, 0.5 ;  /* 0x3f0000001212d820 */ /* 0x000fe40000400000 */
[----:B------:R-:W-:Y:S02]  /*15f0*/  @!P4 FMUL R19, R19, 0.5 ;  /* 0x3f0000001313c820 */ /* 0x000fe40000400000 */
[----:B------:R-:W-:Y:S01]  /*1600*/  @!P3 FMUL R16, R16, 0.5 ;  /* 0x3f0000001010b820 */ /* 0x000fe20000400000 */
[----:B------:R-:W1:Y:S01]  /*1610*/  MUFU.EX2 R20, R18 ;  /* 0x0000001200147308 */ /* 0x000e620000000800 */
[----:B0-----:R-:W-:-:S07]  /*1620*/  @!P6 FMUL R5, R5, R5 ;  /* 0x000000050505e220 */ /* 0x001fce0000400000 */
[----:B------:R-:W0:Y:S01]  /*1630*/  MUFU.EX2 R21, R19 ;  /* 0x0000001300157308 */ /* 0x000e220000000800 */
[----:B------:R-:W-:Y:S01]  /*1640*/  ISETP.GE.U32.AND P6, PT, R17, 0x2000, PT ;  /* 0x000020001100780c */ /* 0x000fe20003fc6070 */
[----:B------:R-:W-:-:S06]  /*1650*/  FADD R12, R5, R12 ;  /* 0x0000000c050c7221 */ /* 0x000fcc0000000000 */
[----:B------:R-:W2:Y:S01]  /*1660*/  MUFU.EX2 R0, R16 ;  /* 0x0000001000007308 */ /* 0x000ea20000000800 */
[----:B-1----:R-:W-:-:S04]  /*1670*/  @!P5 FMUL R20, R20, R20 ;  /* 0x000000141414d220 */ /* 0x002fc80000400000 */
[----:B------:R-:W-:Y:S01]  /*1680*/  FADD R13, R20, R13 ;  /* 0x0000000d140d7221 */ /* 0x000fe20000000000 */
[----:B0-----:R-:W-:-:S04]  /*1690*/  @!P4 FMUL R21, R21, R21 ;  /* 0x000000151515c220 */ /* 0x001fc80000400000 */
[----:B------:R-:W-:Y:S01]  /*16a0*/  FADD R14, R21, R14 ;  /* 0x0000000e150e7221 */ /* 0x000fe20000000000 */
[----:B--2---:R-:W-:-:S04]  /*16b0*/  @!P3 FMUL R0, R0, R0 ;  /* 0x000000000000b220 */ /* 0x004fc80000400000 */
[----:B------:R-:W-:Y:S01]  /*16c0*/  FADD R15, R0, R15 ;  /* 0x0000000f000f7221 */ /* 0x000fe20000000000 */
[----:B------:R-:W-:Y:S05]  /*16d0*/  @!P6 BRA `(.L_x_25) ;  /* 0xfffff6a00000e947 */ /* 0x000fea000383ffff */
[----:B------:R-:W-:Y:S01]  /*16e0*/  FADD R12, R15, R12 ;  /* 0x0000000c0f0c7221 */ /* 0x000fe20000000000 */
[----:B------:R-:W-:Y:S06]  /*16f0*/  BAR.SYNC 0x0 ;  /* 0x0000000000007b1d */ /* 0x000fec0000000000 */
[----:B------:R-:W-:Y:S01]  /*1700*/  FADD R13, R13, R12 ;  /* 0x0000000c0d0d7221 */ /* 0x000fe20000000000 */
[----:B------:R-:W-:-:S03]  /*1710*/  MOV R17, RZ ;  /* 0x000000ff00117202 */ /* 0x000fc60000000f00 */
[----:B------:R-:W-:-:S05]  /*1720*/  FADD R13, R14, R13 ;  /* 0x0000000d0e0d7221 */ /* 0x000fca0000000000 */
[----:B------:R-:W0:Y:S02]  /*1730*/  SHFL.BFLY PT, R0, R13, 0x10, 0x1f ;  /* 0x0e001f000d007f89 */ /* 0x000e2400000e0000 */
[----:B0-----:R-:W-:-:S05]  /*1740*/  FADD R0, R13, R0 ;  /* 0x000000000d007221 */ /* 0x001fca0000000000 */
        /* <DEDUP_REMOVED lines=8> */
[----:B------:R-:W-:Y:S04]  /*17d0*/  @!P1 STS [R7], R12 ;  /* 0x0000000c07009388 */ /* 0x000fe80000000800 */
[----:B------:R-:W-:Y:S06]  /*17e0*/  BAR.SYNC 0x0 ;  /* 0x0000000000007b1d */ /* 0x000fec0000000000 */
[----:B------:R-:W0:Y:S04]  /*17f0*/  @!P2 LDS R14, [R6.X4] ;  /* 0x00000000060ea984 */ /* 0x000e280000004800 */
[----:B0-----:R-:W0:Y:S02]  /*1800*/  SHFL.BFLY PT, R13, R14, 0x4, 0x1f ;  /* 0x0c801f000e0d7f89 */ /* 0x001e2400000e0000 */
[----:B0-----:R-:W-:-:S05]  /*1810*/  FADD R13, R14, R13 ;  /* 0x0000000d0e0d7221 */ /* 0x001fca0000000000 */
[----:B------:R-:W0:Y:S02]  /*1820*/  SHFL.BFLY PT, R0, R13, 0x2, 0x1f ;  /* 0x0c401f000d007f89 */ /* 0x000e2400000e0000 */
[----:B0-----:R-:W-:-:S05]  /*1830*/  FADD R0, R13, R0 ;  /* 0x000000000d007221 */ /* 0x001fca0000000000 */
[----:B------:R-:W0:Y:S02]  /*1840*/  SHFL.BFLY PT, R5, R0, 0x1, 0x1f ;  /* 0x0c201f0000057f89 */ /* 0x000e2400000e0000 */
[----:B0-----:R-:W-:-:S05]  /*1850*/  FADD R5, R0, R5 ;  /* 0x0000000500057221 */ /* 0x001fca0000000000 */
[----:B------:R-:W-:Y:S04]  /*1860*/  @P0 STS [R6.X4], R5 ;  /* 0x0000000506000388 */ /* 0x000fe80000004800 */
[----:B------:R-:W-:Y:S06]  /*1870*/  BAR.SYNC 0x0 ;  /* 0x0000000000007b1d */ /* 0x000fec0000000000 */
[----:B------:R-:W0:Y:S02]  /*1880*/  LDS R16, [RZ] ;  /* 0x00000000ff107984 */ /* 0x000e240000000800 */
.L_x_38:
[----:B0-----:R-:W-:Y:S02]  /*1890*/  IADD3 R13, R10, R17, RZ ;  /* 0x000000110a0d7210 */ /* 0x001fe40007ffe0ff */
[----:B------:R-:W-:-:S05]  /*18a0*/  MOV R4, 0x2 ;  /* 0x0000000200047802 */ /* 0x000fca0000000f00 */
[----:B------:R-:W-:-:S06]  /*18b0*/  IMAD.WIDE R4, R13, R4, c[0x0][0x160] ;  /* 0x000058000d047625 */ /* 0x000fcc00078e0204 */
[----:B------:R-:W2:Y:S01]  /*18c0*/  LDG.E.EF.64 R4, [R4.64] ;  /* 0x0000000404047981 */ /* 0x000ea2000c0e1b00 */
        /* <DEDUP_REMOVED lines=17> */
.L_x_27:
[----:B------:R-:W-:Y:S01]  /*19e0*/  IMAD.MOV.U32 R0, RZ, RZ, 0x3c80f082 ;  /* 0x3c80f082ff007424 */ /* 0x000fe200078e00ff */
[----:B------:R-:W-:-:S04]  /*19f0*/  FMUL R7, R18, R18 ;  /* 0x0000001212077220 */ /* 0x000fc80000400000 */
[----:B------:R-:W-:-:S04]  /*1a00*/  FFMA.FTZ R0, R7, R0, -0.052303962409496307373 ;  /* 0xbd563cae07007423 */ /* 0x000fc80000010000 */
[----:B------:R-:W-:-:S04]  /*1a10*/  FFMA.FTZ R0, R7, R0, 0.1331529766321182251 ;  /* 0x3e08594107007423 */ /* 0x000fc80000010000 */
[----:B------:R-:W-:-:S04]  /*1a20*/  FFMA.FTZ R0, R7, R0, -0.33332768082618713379 ;  /* 0xbeaaa9ed07007423 */ /* 0x000fc80000010000 */
[----:B------:R-:W-:-:S04]  /*1a30*/  FFMA.FTZ R0, R7, R0, RZ ;  /* 0x0000000007007223 */ /* 0x000fc800000100ff */
[----:B------:R-:W-:-:S02]  /*1a40*/  FFMA.FTZ R18, R18, R0, R18 ;  /* 0x0000000012127223 */ /* 0x000fc40000010012 */
.L_x_28:
[----:B------:R-:W-:Y:S05]  /*1a50*/  BSYNC B0 ;  /* 0x0000000000007941 */ /* 0x000fea0003800000 */
.L_x_26:
        /* <DEDUP_REMOVED lines=18> */
.L_x_30:
[----:B------:R-:W-:Y:S01]  /*1b80*/  MOV R0, 0x3c80f082 ;  /* 0x3c80f08200007802 */ /* 0x000fe20000000f00 */
[----:B------:R-:W-:-:S04]  /*1b90*/  FMUL R7, R19, R19 ;  /* 0x0000001313077220 */ /* 0x000fc80000400000 */
[----:B------:R-:W-:-:S04]  /*1ba0*/  FFMA.FTZ R0, R7, R0, -0.052303962409496307373 ;  /* 0xbd563cae07007423 */ /* 0x000fc80000010000 */
[----:B------:R-:W-:-:S04]  /*1bb0*/  FFMA.FTZ R0, R7, R0, 0.1331529766321182251 ;  /* 0x3e08594107007423 */ /* 0x000fc80000010000 */
[----:B------:R-:W-:-:S04]  /*1bc0*/  FFMA.FTZ R0, R7, R0, -0.33332768082618713379 ;  /* 0xbeaaa9ed07007423 */ /* 0x000fc80000010000 */
[----:B------:R-:W-:-:S04]  /*1bd0*/  FFMA.FTZ R0, R7, R0, RZ ;  /* 0x0000000007007223 */ /* 0x000fc800000100ff */
[----:B------:R-:W-:-:S02]  /*1be0*/  FFMA.FTZ R19, R19, R0, R19 ;  /* 0x0000000013137223 */ /* 0x000fc40000010013 */
.L_x_31:
[----:B------:R-:W-:Y:S05]  /*1bf0*/  BSYNC B0 ;  /* 0x0000000000007941 */ /* 0x000fea0003800000 */
.L_x_29:
        /* <DEDUP_REMOVED lines=17> */
.L_x_33:
[----:B------:R-:W-:Y:S01]  /*1d10*/  MOV R0, 0x3c80f082 ;  /* 0x3c80f08200007802 */ /* 0x000fe20000000f00 */
[----:B------:R-:W-:-:S04]  /*1d20*/  FMUL R7, R15, R15 ;  /* 0x0000000f0f077220 */ /* 0x000fc80000400000 */
[----:B------:R-:W-:-:S04]  /*1d30*/  FFMA.FTZ R0, R7, R0, -0.052303962409496307373 ;  /* 0xbd563cae07007423 */ /* 0x000fc80000010000 */
[----:B------:R-:W-:-:S04]  /*1d40*/  FFMA.FTZ R0, R7, R0, 0.1331529766321182251 ;  /* 0x3e08594107007423 */ /* 0x000fc80000010000 */
[----:B------:R-:W-:-:S04]  /*1d50*/  FFMA.FTZ R0, R7, R0, -0.33332768082618713379 ;  /* 0xbeaaa9ed07007423 */ /* 0x000fc80000010000 */
[----:B------:R-:W-:-:S04]  /*1d60*/  FFMA.FTZ R0, R7, R0, RZ ;  /* 0x0000000007007223 */ /* 0x000fc800000100ff */
[----:B------:R-:W-:-:S02]  /*1d70*/  FFMA.FTZ R20, R15, R0, R15 ;  /* 0x000000000f147223 */ /* 0x000fc4000001000f */
.L_x_34:
[----:B------:R-:W-:Y:S05]  /*1d80*/  BSYNC B0 ;  /* 0x0000000000007941 */ /* 0x000fea0003800000 */
.L_x_32:
[----:B------:R-:W-:Y:S01]  /*1d90*/  PRMT R5, R5, 0x7632, R5 ;  /* 0x0000763205057816 */ /* 0x000fe20000000005 */
[----:B------:R-:W-:Y:S01]  /*1da0*/  BSSY B0, `(.L_x_35) ;  /* 0x0000019000007945 */ /* 0x000fe20003800000 */
[----:B------:R-:W-:Y:S02]  /*1db0*/  SHF.R.S32.HI R22, RZ, 0x1f, R13 ;  /* 0x0000001fff167819 */ /* 0x000fe4000001140d */
        /* <DEDUP_REMOVED lines=16> */
.L_x_36:
[----:B------:R-:W-:Y:S01]  /*1ec0*/  MOV R0, 0x3c80f082 ;  /* 0x3c80f08200007802 */ /* 0x000fe20000000f00 */
[----:B------:R-:W-:-:S04]  /*1ed0*/  FMUL R5, R21, R21 ;  /* 0x0000001515057220 */ /* 0x000fc80000400000 */
[----:B------:R-:W-:-:S04]  /*1ee0*/  FFMA.FTZ R0, R5, R0, -0.052303962409496307373 ;  /* 0xbd563cae05007423 */ /* 0x000fc80000010000 */
[----:B------:R-:W-:-:S04]  /*1ef0*/  FFMA.FTZ R0, R5, R0, 0.1331529766321182251 ;  /* 0x3e08594105007423 */ /* 0x000fc80000010000 */
[----:B------:R-:W-:-:S04]  /*1f00*/  FFMA.FTZ R0, R5, R0, -0.33332768082618713379 ;  /* 0xbeaaa9ed05007423 */ /* 0x000fc80000010000 */
[----:B------:R-:W-:-:S04]  /*1f10*/  FFMA.FTZ R0, R5, R0, RZ ;  /* 0x0000000005007223 */ /* 0x000fc800000100ff */
[----:B------:R-:W-:-:S02]  /*1f20*/  FFMA.FTZ R21, R0, R21, R21 ;  /* 0x0000001500157223 */ /* 0x000fc40000010015 */
.L_x_37:
[----:B------:R-:W-:Y:S05]  /*1f30*/  BSYNC B0 ;  /* 0x0000000000007941 */ /* 0x000fea0003800000 */
.L_x_35:
[C---:B------:R-:W-:Y:S01]  /*1f40*/  ISETP.GT.AND P0, PT, R17.reuse, R9, PT ;  /* 0x000000091100720c */ /* 0x040fe20003f04270 */
[----:B0-----:R-:W-:Y:S01]  /*1f50*/  FMUL R23, R16, 0.25 ;  /* 0x3e80000010177820 */ /* 0x001fe20000400000 */
[C---:B------:R-:W-:Y:S02]  /*1f60*/  ISETP.GT.AND P1, PT, R17.reuse, R3, PT ;  /* 0x000000031100720c */ /* 0x040fe40003f24270 */
[----:B------:R-:W-:Y:S02]  /*1f70*/  FSEL R0, RZ, -3.38953138925153547590e+38, !P0 ;  /* 0xff7f0000ff007808 */ /* 0x000fe40004000000 */
[----:B------:R-:W-:Y:S02]  /*1f80*/  ISETP.GT.AND P0, PT, R17, R8, PT ;  /* 0x000000081100720c */ /* 0x000fe40003f04270 */
[----:B------:R-:W-:Y:S01]  /*1f90*/  IADD3 R7, R2, R17, RZ ;  /* 0x0000001102077210 */ /* 0x000fe20007ffe0ff */
[----:B------:R-:W-:Y:S01]  /*1fa0*/  FFMA R4, R19, 50, R0 ;  /* 0x4248000013047823 */ /* 0x000fe20000000000 */
[----:B------:R-:W-:-:S02]  /*1fb0*/  FSEL R5, RZ, -3.38953138925153547590e+38, !P0 ;  /* 0xff7f0000ff057808 */ /* 0x000fc40004000000 */
[----:B------:R-:W-:Y:S01]  /*1fc0*/  FSEL R0, RZ, -3.38953138925153547590e+38, !P1 ;  /* 0xff7f0000ff007808 */ /* 0x000fe20004800000 */
[----:B------:R-:W-:Y:S01]  /*1fd0*/  FADD R6, -R11, R4 ;  /* 0x000000040b067221 */ /* 0x000fe20000000100 */
[----:B------:R-:W-:Y:S01]  /*1fe0*/  ISETP.GT.AND P0, PT, R7, RZ, PT ;  /* 0x000000ff0700720c */ /* 0x000fe20003f04270 */
[----:B------:R-:W-:Y:S01]  /*1ff0*/  FFMA R4, R20, 50, R5 ;  /* 0x4248000014047823 */ /* 0x000fe20000000005 */
[----:B------:R-:W-:Y:S01]  /*2000*/  FSETP.GEU.AND P3, PT, |R16|, 1.175494350822287508e-38, PT ;  /* 0x008000001000780b */ /* 0x000fe20003f6e200 */
[----:B------:R-:W-:Y:S01]  /*2010*/  FFMA R0, R21, 50, R0 ;  /* 0x4248000015007823 */ /* 0x000fe20000000000 */
[----:B------:R-:W-:Y:S01]  /*2020*/  FSEL R5, RZ, -3.38953138925153547590e+38, !P0 ;  /* 0xff7f0000ff057808 */ /* 0x000fe20004000000 */
[----:B------:R-:W-:Y:S01]  /*2030*/  FMUL R7, R6, 1.4426950216293334961 ;  /* 0x3fb8aa3b06077820 */ /* 0x000fe20000400000 */
[C---:B------:R-:W-:Y:S01]  /*2040*/  FADD R4, -R11.reuse, R4 ;  /* 0x000000040b047221 */ /* 0x040fe20000000100 */
[----:B------:R-:W-:Y:S01]  /*2050*/  FADD R6, -R11, R0 ;  /* 0x000000000b067221 */ /* 0x000fe20000000100 */
[----:B------:R-:W-:Y:S01]  /*2060*/  FSETP.GT.AND P4, PT, |R16|, 8.50705917302346158658e+37, PT ;  /* 0x7e8000001000780b */ /* 0x000fe20003f84200 */
[----:B------:R-:W-:Y:S01]  /*2070*/  FFMA R0, R18, 50, R5 ;  /* 0x4248000012007823 */ /* 0x000fe20000000005 */
[----:B------:R-:W-:Y:S01]  /*2080*/  FMUL R12, R4, 1.4426950216293334961 ;  /* 0x3fb8aa3b040c7820 */ /* 0x000fe20000400000 */
[----:B------:R-:W-:Y:S01]  /*2090*/  FMUL R14, R6, 1.4426950216293334961 ;  /* 0x3fb8aa3b060e7820 */ /* 0x000fe20000400000 */
[----:B------:R-:W-:Y:S01]  /*20a0*/  FSETP.GEU.AND P6, PT, R7, -126, PT ;  /* 0xc2fc00000700780b */ /* 0x000fe20003fce000 */
[----:B------:R-:W-:Y:S01]  /*20b0*/  FADD R0, -R11, R0 ;  /* 0x000000000b007221 */ /* 0x000fe20000000100 */
[----:B------:R-:W-:-:S02]  /*20c0*/  FSEL R23, R23, R16, P4 ;  /* 0x0000001017177208 */ /* 0x000fc40002000000 */
[----:B------:R-:W-:Y:S01]  /*20d0*/  FSETP.GEU.AND P0, PT, R12, -126, PT ;  /* 0xc2fc00000c00780b */ /* 0x000fe20003f0e000 */
[----:B------:R-:W-:Y:S01]  /*20e0*/  FMUL R0, R0, 1.4426950216293334961 ;  /* 0x3fb8aa3b00007820 */ /* 0x000fe20000400000 */
[----:B------:R-:W-:Y:S01]  /*20f0*/  FSETP.GEU.AND P1, PT, R14, -126, PT ;  /* 0xc2fc00000e00780b */ /* 0x000fe20003f2e000 */
[----:B------:R-:W-:Y:S01]  /*2100*/  @!P3 FMUL R23, R23, 16777216 ;  /* 0x4b8000001717b820 */ /* 0x000fe20000400000 */
[C---:B------:R-:W-:Y:S02]  /*2110*/  SHF.L.U32 R24, R13.reuse, 0x1, RZ ;  /* 0x000000010d187819 */ /* 0x040fe400000006ff */
[----:B------:R-:W-:Y:S02]  /*2120*/  FSETP.GEU.AND P2, PT, R0, -126, PT ;  /* 0xc2fc00000000780b */ /* 0x000fe40003f4e000 */
[----:B------:R-:W-:Y:S01]  /*2130*/  SHF.L.U64.HI R26, R13, 0x1, R22 ;  /* 0x000000010d1a7819 */ /* 0x000fe20000010216 */
[----:B------:R-:W-:Y:S01]  /*2140*/  @!P6 FMUL R7, R7, 0.5 ;  /* 0x3f0000000707e820 */ /* 0x000fe20000400000 */
[----:B------:R-:W-:Y:S01]  /*2150*/  MUFU.RCP R23, R23 ;  /* 0x0000001700177308 */ /* 0x000fe20000001000 */
[----:B------:R-:W-:-:S02]  /*2160*/  F2FP.BF16.PACK_AB R18, R19, R18 ;  /* 0x000000121312723e */ /* 0x000fc400000010ff */
[----:B------:R-:W-:Y:S01]  /*2170*/  @!P0 FMUL R12, R12, 0.5 ;  /* 0x3f0000000c0c8820 */ /* 0x000fe20000400000 */
[----:B------:R-:W-:Y:S01]  /*2180*/  F2FP.BF16.PACK_AB R19, R21, R20 ;  /* 0x000000141513723e */ /* 0x000fe200000010ff */
[----:B------:R-:W-:-:S03]  /*2190*/  @!P1 FMUL R14, R14, 0.5 ;  /* 0x3f0000000e0e9820 */ /* 0x000fc60000400000 */
[----:B------:R-:W0:Y:S01]  /*21a0*/  MUFU.EX2 R5, R7 ;  /* 0x0000000700057308 */ /* 0x000e220000000800 */
[----:B------:R-:W-:-:S07]  /*21b0*/  @!P2 FMUL R0, R0, 0.5 ;  /* 0x3f0000000000a820 */ /* 0x000fce0000400000 */
[----:B------:R1:W2:Y:S08]  /*21c0*/  MUFU.EX2 R6, R12 ;  /* 0x0000000c00067308 */ /* 0x0002b00000000800 */
[----:B------:R3:W4:Y:S01]  /*21d0*/  MUFU.EX2 R15, R14 ;  /* 0x0000000e000f7308 */ /* 0x0007220000000800 */
[----:B0-----:R-:W-:Y:S01]  /*21e0*/  @!P6 FMUL R5, R5, R5 ;  /* 0x000000050505e220 */ /* 0x001fe20000400000 */
[----:B-1----:R-:W-:-:S03]  /*21f0*/  LEA R12, P5, R13, c[0x0][0x170], 0x2 ;  /* 0x00005c000d0c7a11 */ /* 0x002fc600078a10ff */
[----:B------:R-:W-:Y:S01]  /*2200*/  @P4 FMUL R5, R5, 0.25 ;  /* 0x3e80000005054820 */ /* 0x000fe20000400000 */
[----:B------:R-:W-:Y:S02]  /*2210*/  LEA.HI.X R13, R13, c[0x0][0x174], R22, 0x2, P5 ;  /* 0x00005d000d0d7a11 */ /* 0x000fe400028f1416 */
[----:B------:R-:W0:Y:S01]  /*2220*/  MUFU.EX2 R4, R0 ;  /* 0x0000000000047308 */ /* 0x000e220000000800 */
[----:B--2---:R-:W-:Y:S01]  /*2230*/  @!P0 FMUL R6, R6, R6 ;  /* 0x0000000606068220 */ /* 0x004fe20000400000 */
[----:B------:R-:W-:Y:S01]  /*2240*/  @!P3 FMUL R5, R5, 16777216 ;  /* 0x4b8000000505b820 */ /* 0x000fe20000400000 */
[----:B------:R-:W-:Y:S02]  /*2250*/  IADD3 R22, P0, R24, c[0x0][0x178], RZ ;  /* 0x00005e0018167a10 */ /* 0x000fe40007f1e0ff */
[----:B------:R-:W-:Y:S01]  /*2260*/  @P4 FMUL R6, R6, 0.25 ;  /* 0x3e80000006064820 */ /* 0x000fe20000400000 */
[----:B------:R-:W-:Y:S01]  /*2270*/  FMUL R5, R23, R5 ;  /* 0x0000000517057220 */ /* 0x000fe20000400000 */
[----:B---3--:R-:W-:Y:S01]  /*2280*/  IADD3 R14, P6, R24, c[0x0][0x168], RZ ;  /* 0x00005a00180e7a10 */ /* 0x008fe20007fde0ff */
[----:B----4-:R-:W-:Y:S01]  /*2290*/  @!P1 FMUL R15, R15, R15 ;  /* 0x0000000f0f0f9220 */ /* 0x010fe20000400000 */
[----:B------:R-:W-:-:S03]  /*22a0*/  @!P3 FMUL R6, R6, 16777216 ;  /* 0x4b8000000606b820 */ /* 0x000fc60000400000 */
[----:B------:R-:W-:Y:S01]  /*22b0*/  @P4 FMUL R15, R15, 0.25 ;  /* 0x3e8000000f0f4820 */ /* 0x000fe20000400000 */
[----:B------:R-:W-:Y:S01]  /*22c0*/  FMUL R6, R23, R6 ;  /* 0x0000000617067220 */ /* 0x000fe20000400000 */
[----:B0-----:R-:W-:Y:S02]  /*22d0*/  @!P2 FMUL R4, R4, R4 ;  /* 0x000000040404a220 */ /* 0x001fe40000400000 */
[----:B------:R-:W-:Y:S02]  /*22e0*/  @!P3 FMUL R15, R15, 16777216 ;  /* 0x4b8000000f0fb820 */ /* 0x000fe40000400000 */
[----:B------:R-:W-:Y:S02]  /*22f0*/  @P4 FMUL R4, R4, 0.25 ;  /* 0x3e80000004044820 */ /* 0x000fe40000400000 */
[----:B------:R-:W-:Y:S01]  /*2300*/  FMUL R7, R23, R15 ;  /* 0x0000000f17077220 */ /* 0x000fe20000400000 */
[----:B------:R-:W-:Y:S01]  /*2310*/  IADD3.X R15, R26, c[0x0][0x16c], RZ, P6, !PT ;  /* 0x00005b001a0f7a10 */ /* 0x000fe200037fe4ff */
[----:B------:R-:W-:-:S03]  /*2320*/  @!P3 FMUL R4, R4, 16777216 ;  /* 0x4b8000000404b820 */ /* 0x000fc60000400000 */
[----:B------:R-:W-:Y:S01]  /*2330*/  F2FP.BF16.PACK_AB R25, R7, R6 ;  /* 0x000000060719723e */ /* 0x000fe200000010ff */
[----:B------:R-:W-:Y:S01]  /*2340*/  FMUL R4, R23, R4 ;  /* 0x0000000417047220 */ /* 0x000fe20000400000 */
[----:B------:R-:W-:Y:S02]  /*2350*/  IADD3.X R23, R26, c[0x0][0x17c], RZ, P0, !PT ;  /* 0x00005f001a177a10 */ /* 0x000fe400007fe4ff */
[----:B------:R-:W-:Y:S02]  /*2360*/  ISETP.GE.U32.AND P0, PT, R17, 0x1c00, PT ;  /* 0x00001c001100780c */ /* 0x000fe40003f06070 */
[----:B------:R-:W-:-:S05]  /*2370*/  F2FP.BF16.PACK_AB R24, R5, R4 ;  /* 0x000000040518723e */ /* 0x000fca00000010ff */
[----:B------:R0:W-:Y:S04]  /*2380*/  STG.E.64 [R14.64], R24 ;  /* 0x000000180e007986 */ /* 0x0001e8000c101b04 */
[----:B------:R0:W-:Y:S04]  /*2390*/  STG.E.128 [R12.64], R4 ;  /* 0x000000040c007986 */ /* 0x0001e8000c101d04 */
[----:B------:R0:W-:Y:S01]  /*23a0*/  STG.E.64 [R22.64], R18 ;  /* 0x0000001216007986 */ /* 0x0001e2000c101b04 */
[----:B------:R-:W-:Y:S05]  /*23b0*/  @P0 EXIT ;  /* 0x000000000000094d */ /* 0x000fea0003800000 */
[----:B------:R-:W-:Y:S01]  /*23c0*/  IADD3 R17, R17, 0x400, RZ ;  /* 0x0000040011117810 */ /* 0x000fe20007ffe0ff */
[----:B------:R-:W-:Y:S05]  /*23d0*/  BRA `(.L_x_38) ;  /* 0xfffff4b000007947 */ /* 0x000fea000383ffff */
.L_x_39:
[----:B------:R-:W-:-:S00]  /*23e0*/  BRA `(.L_x_39) ;  /* 0xfffffff000007947 */ /* 0x000fc0000383ffff */
[----:B------:R-:W-:-:S00]  /*23f0*/  NOP ;  /* 0x0000000000007918 */ /* 0x000fc00000000000 */
        /* <DEDUP_REMOVED lines=8> */
.L_x_40:


//--------------------- .nv.global.init           --------------------------
	.section	.nv.global.init,"aw",@progbits
.nv.global.init:
	.type		_$_str,@object
	.size		_$_str,(.L_0 - _$_str)
_$_str:
        /*0000*/ 	.byte	0x5f, 0x5f, 0x43, 0x55, 0x44, 0x41, 0x5f, 0x46, 0x54, 0x5a, 0x00
.L_0:


//--------------------- .nv.shared.triton__0d1d2d3d4de5de --------------------------
	.section	.nv.shared.triton__0d1d2d3d4de5de,"aw",@nobits
	.align	16
